//
// Generated by NVIDIA NVVM Compiler
//
// Compiler Build ID: CL-36424714
// Cuda compilation tools, release 13.0, V13.0.88
// Based on NVVM 20.0.0
//

.version 9.0
.target sm_100
.address_size 64

	// .globl	_Z16transpose_globaliiPiS_

.visible .entry _Z16transpose_globaliiPiS_(
	.param .u32 _Z16transpose_globaliiPiS__param_0,
	.param .u32 _Z16transpose_globaliiPiS__param_1,
	.param .u64 .ptr .align 1 _Z16transpose_globaliiPiS__param_2,
	.param .u64 .ptr .align 1 _Z16transpose_globaliiPiS__param_3
)
{
	.reg .b32 	%r<14>;
	.reg .b64 	%rd<9>;

	ld.param.u32 	%r1, [_Z16transpose_globaliiPiS__param_0];
	ld.param.u32 	%r2, [_Z16transpose_globaliiPiS__param_1];
	ld.param.u64 	%rd1, [_Z16transpose_globaliiPiS__param_2];
	ld.param.u64 	%rd2, [_Z16transpose_globaliiPiS__param_3];
	cvta.to.global.u64 	%rd3, %rd2;
	cvta.to.global.u64 	%rd4, %rd1;
	mov.u32 	%r3, %tid.x;
	mov.u32 	%r4, %ctaid.x;
	mov.u32 	%r5, %ntid.x;
	mad.lo.s32 	%r6, %r4, %r5, %r3;
	mov.u32 	%r7, %tid.y;
	mov.u32 	%r8, %ctaid.y;
	mov.u32 	%r9, %ntid.y;
	mad.lo.s32 	%r10, %r8, %r9, %r7;
	mad.lo.s32 	%r11, %r10, %r1, %r6;
	mul.wide.s32 	%rd5, %r11, 4;
	add.s64 	%rd6, %rd4, %rd5;
	ld.global.u32 	%r12, [%rd6];
	mad.lo.s32 	%r13, %r2, %r6, %r10;
	mul.wide.s32 	%rd7, %r13, 4;
	add.s64 	%rd8, %rd3, %rd7;
	st.global.u32 	[%rd8], %r12;
	ret;

}


// ===== COMPILED SASS (sm_100) =====

	.target	sm_100

	.elftype	@"ET_EXEC"


//--------------------- .note.nv.tkinfo           --------------------------
	.section	.note.nv.tkinfo,"",@"SHT_NOTE"
	.sectionflags	@"SHF_NOTE_NV_TKINFO"
	.tkinfo
        /*0018*/ 	.word	0x00000002
        /*0030*/ 	.string	""
        /*0030*/ 	.string	"ptxas"
        /*0030*/ 	.string	"Cuda compilation tools, release 13.0, V13.0.88"
        /*0030*/ 	.string	"Build cuda_13.0.r13.0/compiler.36424714_0"
        /*0030*/ 	.string	"-arch sm_100 -m 64 "



//--------------------- .note.nv.cuinfo           --------------------------
	.section	.note.nv.cuinfo,"",@"SHT_NOTE"
	.sectionflags	@"SHF_NOTE_NV_CUINFO"
        /*0018*/ 	.short	0x0002
        /*001a*/ 	.short	0x0064
        /*001c*/ 	.short	0x0082
	.zero		2


//--------------------- .nv.info                  --------------------------
	.section	.nv.info,"",@"SHT_CUDA_INFO"
	.align	4


	//----- nvinfo : EIATTR_REGCOUNT
	.align		4
        /*0000*/ 	.byte	0x04, 0x2f
        /*0002*/ 	.short	(.L_1 - .L_0)
	.align		4
.L_0:
        /*0004*/ 	.word	index@(_Z16transpose_globaliiPiS_)
        /*0008*/ 	.word	0x0000000a


	//----- nvinfo : EIATTR_FRAME_SIZE
	.align		4
.L_1:
        /*000c*/ 	.byte	0x04, 0x11
        /*000e*/ 	.short	(.L_3 - .L_2)
	.align		4
.L_2:
        /*0010*/ 	.word	index@(_Z16transpose_globaliiPiS_)
        /*0014*/ 	.word	0x00000000


	//----- nvinfo : EIATTR_MIN_STACK_SIZE
	.align		4
.L_3:
        /*0018*/ 	.byte	0x04, 0x12
        /*001a*/ 	.short	(.L_5 - .L_4)
	.align		4
.L_4:
        /*001c*/ 	.word	index@(_Z16transpose_globaliiPiS_)
        /*0020*/ 	.word	0x00000000
.L_5:


//--------------------- .nv.compat                --------------------------
	.section	.nv.compat,"",@"SHT_CUDA_COMPAT_INFO"
	.align	4
        /*0000*/ 	.byte	0x02, 0x09, 0x00, 0x00, 0x02, 0x02, 0x01, 0x00, 0x02, 0x05, 0x05, 0x00, 0x03, 0x07, 0x01, 0x01
        /*0010*/ 	.byte	0x02, 0x03, 0x00, 0x00, 0x02, 0x06, 0x01, 0x00, 0x04, 0x0b, 0x08, 0x00, 0x09, 0x00, 0x00, 0x00
        /*0020*/ 	.byte	0x00, 0x00, 0x00, 0x00


//--------------------- .nv.info._Z16transpose_globaliiPiS_ --------------------------
	.section	.nv.info._Z16transpose_globaliiPiS_,"",@"SHT_CUDA_INFO"
	.sectionflags	@""
	.align	4


	//----- nvinfo : EIATTR_CUDA_API_VERSION
	.align		4
        /*0000*/ 	.byte	0x04, 0x37
        /*0002*/ 	.short	(.L_7 - .L_6)
.L_6:
        /*0004*/ 	.word	0x00000082


	//----- nvinfo : EIATTR_KPARAM_INFO
	.align		4
.L_7:
        /*0008*/ 	.byte	0x04, 0x17
        /*000a*/ 	.short	(.L_9 - .L_8)
.L_8:
        /*000c*/ 	.word	0x00000000
        /*0010*/ 	.short	0x0003
        /*0012*/ 	.short	0x0010
        /*0014*/ 	.byte	0x00, 0xf5, 0x21, 0x00


	//----- nvinfo : EIATTR_KPARAM_INFO
	.align		4
.L_9:
        /*0018*/ 	.byte	0x04, 0x17
        /*001a*/ 	.short	(.L_11 - .L_10)
.L_10:
        /*001c*/ 	.word	0x00000000
        /*0020*/ 	.short	0x0002
        /*0022*/ 	.short	0x0008
        /*0024*/ 	.byte	0x00, 0xf5, 0x21, 0x00


	//----- nvinfo : EIATTR_KPARAM_INFO
	.align		4
.L_11:
        /*0028*/ 	.byte	0x04, 0x17
        /*002a*/ 	.short	(.L_13 - .L_12)
.L_12:
        /*002c*/ 	.word	0x00000000
        /*0030*/ 	.short	0x0001
        /*0032*/ 	.short	0x0004
        /*0034*/ 	.byte	0x00, 0xf0, 0x11, 0x00


	//----- nvinfo : EIATTR_KPARAM_INFO
	.align		4
.L_13:
        /*0038*/ 	.byte	0x04, 0x17
        /*003a*/ 	.short	(.L_15 - .L_14)
.L_14:
        /*003c*/ 	.word	0x00000000
        /*0040*/ 	.short	0x0000
        /*0042*/ 	.short	0x0000
        /*0044*/ 	.byte	0x00, 0xf0, 0x11, 0x00


	//----- nvinfo : EIATTR_SPARSE_MMA_MASK
	.align		4
.L_15:
        /*0048*/ 	.byte	0x03, 0x50
        /*004a*/ 	.short	0x0000


	//----- nvinfo : EIATTR_MAXREG_COUNT
	.align		4
        /*004c*/ 	.byte	0x03, 0x1b
        /*004e*/ 	.short	0x00ff


	//----- nvinfo : EIATTR_MERCURY_ISA_VERSION
	.align		4
        /*0050*/ 	.byte	0x03, 0x5f
        /*0052*/ 	.short	0x0101


	//----- nvinfo : EIATTR_VRC_CTA_INIT_COUNT
	.align		4
        /*0054*/ 	.byte	0x02, 0x4a
	.zero		1
	.zero		1


	//----- nvinfo : EIATTR_EXIT_INSTR_OFFSETS
	.align		4
        /*0058*/ 	.byte	0x04, 0x1c
        /*005a*/ 	.short	(.L_17 - .L_16)


	//   ....[0]....
.L_16:
        /*005c*/ 	.word	0x00000130


	//----- nvinfo : EIATTR_CBANK_PARAM_SIZE
	.align		4
.L_17:
        /*0060*/ 	.byte	0x03, 0x19
        /*0062*/ 	.short	0x0018


	//----- nvinfo : EIATTR_PARAM_CBANK
	.align		4
        /*0064*/ 	.byte	0x04, 0x0a
        /*0066*/ 	.short	(.L_19 - .L_18)
	.align		4
.L_18:
        /*0068*/ 	.word	index@(.nv.constant0._Z16transpose_globaliiPiS_)
        /*006c*/ 	.short	0x0380
        /*006e*/ 	.short	0x0018


	//----- nvinfo : EIATTR_SW_WAR
	.align		4
.L_19:
        /*0070*/ 	.byte	0x04, 0x36
        /*0072*/ 	.short	(.L_21 - .L_20)
.L_20:
        /*0074*/ 	.word	0x00000008
.L_21:


//--------------------- .nv.callgraph             --------------------------
	.section	.nv.callgraph,"",@"SHT_CUDA_CALLGRAPH"
	.align	4
	.sectionentsize	8
	.align		4
        /*0000*/ 	.word	0x00000000
	.align		4
        /*0004*/ 	.word	0xffffffff
	.align		4
        /*0008*/ 	.word	0x00000000
	.align		4
        /*000c*/ 	.word	0xfffffffe
	.align		4
        /*0010*/ 	.word	0x00000000
	.align		4
        /*0014*/ 	.word	0xfffffffd
	.align		4
        /*0018*/ 	.word	0x00000000
	.align		4
        /*001c*/ 	.word	0xfffffffc


//--------------------- .text._Z16transpose_globaliiPiS_ --------------------------
	.section	.text._Z16transpose_globaliiPiS_,"ax",@progbits
	.align	128
        .global         _Z16transpose_globaliiPiS_
        .type           _Z16transpose_globaliiPiS_,@function
        .size           _Z16transpose_globaliiPiS_,(.L_x_1 - _Z16transpose_globaliiPiS_)
        .other          _Z16transpose_globaliiPiS_,@"STO_CUDA_ENTRY STV_DEFAULT"
_Z16transpose_globaliiPiS_:
.text._Z16transpose_globaliiPiS_:
[----:B------:R-:W-:Y:S01]  /*0000*/  LDC R1, c[0x0][0x37c] ;  /* 0x0000df00ff017b82 */ /* 0x000fe20000000800 */
[----:B------:R-:W0:Y:S07]  /*0010*/  S2R R0, SR_TID.X ;  /* 0x0000000000007919 */ /* 0x000e2e0000002100 */
[----:B------:R-:W0:Y:S01]  /*0020*/  LDC R5, c[0x0][0x360] ;  /* 0x0000d800ff057b82 */ /* 0x000e220000000800 */
[----:B------:R-:W1:Y:S01]  /*0030*/  LDCU.64 UR8, c[0x0][0x380] ;  /* 0x00007000ff0877ac */ /* 0x000e620008000a00 */
[----:B------:R-:W2:Y:S01]  /*0040*/  S2R R7, SR_TID.Y ;  /* 0x0000000000077919 */ /* 0x000ea20000002200 */
[----:B------:R-:W3:Y:S05]  /*0050*/  LDCU.64 UR4, c[0x0][0x358] ;  /* 0x00006b00ff0477ac */ /* 0x000eea0008000a00 */
[----:B------:R-:W0:Y:S08]  /*0060*/  S2UR UR6, SR_CTAID.X ;  /* 0x00000000000679c3 */ /* 0x000e300000002500 */
[----:B------:R-:W2:Y:S08]  /*0070*/  S2UR UR7, SR_CTAID.Y ;  /* 0x00000000000779c3 */ /* 0x000eb00000002600 */
[----:B------:R-:W2:Y:S08]  /*0080*/  LDC R4, c[0x0][0x364] ;  /* 0x0000d900ff047b82 */ /* 0x000eb00000000800 */
[----:B------:R-:W4:Y:S01]  /*0090*/  LDC.64 R2, c[0x0][0x388] ;  /* 0x0000e200ff027b82 */ /* 0x000f220000000a00 */
[----:B0-----:R-:W-:-:S02]  /*00a0*/  IMAD R0, R5, UR6, R0 ;  /* 0x0000000605007c24 */ /* 0x001fc4000f8e0200 */
[----:B--2---:R-:W-:-:S04]  /*00b0*/  IMAD R7, R4, UR7, R7 ;  /* 0x0000000704077c24 */ /* 0x004fc8000f8e0207 */
[----:B-1----:R-:W-:-:S04]  /*00c0*/  IMAD R5, R7, UR8, R0 ;  /* 0x0000000807057c24 */ /* 0x002fc8000f8e0200 */
[----:B----4-:R-:W-:Y:S02]  /*00d0*/  IMAD.WIDE R2, R5, 0x4, R2 ;  /* 0x0000000405027825 */ /* 0x010fe400078e0202 */
[----:B------:R-:W0:Y:S04]  /*00e0*/  LDC.64 R4, c[0x0][0x390] ;  /* 0x0000e400ff047b82 */ /* 0x000e280000000a00 */
[----:B---3--:R-:W2:Y:S01]  /*00f0*/  LDG.E R3, desc[UR4][R2.64] ;  /* 0x0000000402037981 */ /* 0x008ea2000c1e1900 */
[----:B------:R-:W-:-:S04]  /*0100*/  IMAD R7, R0, UR9, R7 ;  /* 0x0000000900077c24 */ /* 0x000fc8000f8e0207 */
[----:B0-----:R-:W-:-:S05]  /*0110*/  IMAD.WIDE R4, R7, 0x4, R4 ;  /* 0x0000000407047825 */ /* 0x001fca00078e0204 */
[----:B--2---:R-:W-:Y:S01]  /*0120*/  STG.E desc[UR4][R4.64], R3 ;  /* 0x0000000304007986 */ /* 0x004fe2000c101904 */
[----:B------:R-:W-:Y:S05]  /*0130*/  EXIT ;  /* 0x000000000000794d */ /* 0x000fea0003800000 */
.L_x_0:
[----:B------:R-:W-:-:S00]  /*0140*/  BRA `(.L_x_0) ;  /* 0xfffffffc00fc7947 */ /* 0x000fc0000383ffff */
[----:B------:R-:W-:-:S00]  /*0150*/  NOP ;  /* 0x0000000000007918 */ /* 0x000fc00000000000 */
        /* <DEDUP_REMOVED lines=10> */
.L_x_1:


//--------------------- .nv.shared.reserved.0     --------------------------
	.section	.nv.shared.reserved.0,"aw",@nobits
	.weak		__nv_reservedSMEM_offset_0_alias
	.size		__nv_reservedSMEM_offset_0_alias, 0, 64
	.other		__nv_reservedSMEM_offset_0_alias,@"STO_CUDA_RESERVED_SHARED STV_DEFAULT"
__nv_reservedSMEM_offset_0_alias:
	.zero		0
	.zero		64


//--------------------- .nv.constant0._Z16transpose_globaliiPiS_ --------------------------
	.section	.nv.constant0._Z16transpose_globaliiPiS_,"a",@progbits
	.sectionflags	@""
	.align	4
.nv.constant0._Z16transpose_globaliiPiS_:
	.zero		920


//--------------------- SYMBOLS --------------------------

	.type		.nv.reservedSmem.offset0,@object
	.size		.nv.reservedSmem.offset0,0x4
